	.headerflags	@"EF_CUDA_TEXMODE_UNIFIED EF_CUDA_64BIT_ADDRESS EF_CUDA_ACCELERATORS EF_CUDA_SM90 EF_CUDA_VIRTUAL_SM(EF_CUDA_SM90)"
	.elftype	@"ET_EXEC"


//--------------------- .nv.info                  --------------------------
	.section	.nv.info,"",@"SHT_CUDA_INFO"
	.align	4


	//----- nvinfo : EIATTR_REGCOUNT
	.align		4
        /*0000*/ 	.byte	0x04, 0x2f
        /*0002*/ 	.short	(.L_1 - .L_0)
	.align		4
.L_0:
        /*0004*/ 	.word	index@(triton_poi_fused_relu_1)
        /*0008*/ 	.word	0x0000000c


	//----- nvinfo : EIATTR_MIN_STACK_SIZE
	.align		4
.L_1:
        /*000c*/ 	.byte	0x04, 0x12
        /*000e*/ 	.short	(.L_3 - .L_2)
	.align		4
.L_2:
        /*0010*/ 	.word	index@(triton_poi_fused_relu_1)
        /*0014*/ 	.word	0x00000000


	//----- nvinfo : EIATTR_FRAME_SIZE
	.align		4
.L_3:
        /*0018*/ 	.byte	0x04, 0x11
        /*001a*/ 	.short	(.L_5 - .L_4)
	.align		4
.L_4:
        /*001c*/ 	.word	index@(triton_poi_fused_relu_1)
        /*0020*/ 	.word	0x00000000


	//----- nvinfo : EIATTR_MIN_STACK_SIZE
	.align		4
.L_5:
        /*0024*/ 	.byte	0x04, 0x12
        /*0026*/ 	.short	(.L_7 - .L_6)
	.align		4
.L_6:
        /*0028*/ 	.word	index@(triton_poi_fused_relu_1)
        /*002c*/ 	.word	0x00000000
.L_7:


//--------------------- .nv.info.triton_poi_fused_relu_1 --------------------------
	.section	.nv.info.triton_poi_fused_relu_1,"",@"SHT_CUDA_INFO"
	.sectionflags	@""
	.align	4


	//----- nvinfo : EIATTR_CUDA_API_VERSION
	.align		4
        /*0000*/ 	.byte	0x04, 0x37
        /*0002*/ 	.short	(.L_9 - .L_8)
.L_8:
        /*0004*/ 	.word	0x0000007c


	//----- nvinfo : EIATTR_KPARAM_INFO
	.align		4
.L_9:
        /*0008*/ 	.byte	0x04, 0x17
        /*000a*/ 	.short	(.L_11 - .L_10)
.L_10:
        /*000c*/ 	.word	0x00000000
        /*0010*/ 	.short	0x0002
        /*0012*/ 	.short	0x0010
        /*0014*/ 	.byte	0x00, 0xf0, 0x11, 0x00


	//----- nvinfo : EIATTR_KPARAM_INFO
	.align		4
.L_11:
        /*0018*/ 	.byte	0x04, 0x17
        /*001a*/ 	.short	(.L_13 - .L_12)
.L_12:
        /*001c*/ 	.word	0x00000000
        /*0020*/ 	.short	0x0001
        /*0022*/ 	.short	0x0008
        /*0024*/ 	.byte	0x00, 0xf4, 0x21, 0x00


	//----- nvinfo : EIATTR_KPARAM_INFO
	.align		4
.L_13:
        /*0028*/ 	.byte	0x04, 0x17
        /*002a*/ 	.short	(.L_15 - .L_14)
.L_14:
        /*002c*/ 	.word	0x00000000
        /*0030*/ 	.short	0x0000
        /*0032*/ 	.short	0x0000
        /*0034*/ 	.byte	0x00, 0xf4, 0x21, 0x00


	//----- nvinfo : EIATTR_SPARSE_MMA_MASK
	.align		4
.L_15:
        /*0038*/ 	.byte	0x03, 0x50
        /*003a*/ 	.short	0x0000


	//----- nvinfo : EIATTR_MAXREG_COUNT
	.align		4
        /*003c*/ 	.byte	0x03, 0x1b
        /*003e*/ 	.short	0x00ff


	//----- nvinfo : EIATTR_EXIT_INSTR_OFFSETS
	.align		4
        /*0040*/ 	.byte	0x04, 0x1c
        /*0042*/ 	.short	(.L_17 - .L_16)


	//   ....[0]....
.L_16:
        /*0044*/ 	.word	0x00000150


	//   ....[1]....
        /*0048*/ 	.word	0x00000170


	//----- nvinfo : EIATTR_REQNTID
	.align		4
.L_17:
        /*004c*/ 	.byte	0x04, 0x10
        /*004e*/ 	.short	(.L_19 - .L_18)
.L_18:
        /*0050*/ 	.word	0x00000080
        /*0054*/ 	.word	0x00000001
        /*0058*/ 	.word	0x00000001


	//----- nvinfo : EIATTR_CRS_STACK_SIZE
	.align		4
.L_19:
        /*005c*/ 	.byte	0x04, 0x1e
        /*005e*/ 	.short	(.L_21 - .L_20)
.L_20:
        /*0060*/ 	.word	0x00000000


	//----- nvinfo : EIATTR_CBANK_PARAM_SIZE
	.align		4
.L_21:
        /*0064*/ 	.byte	0x03, 0x19
        /*0066*/ 	.short	0x0014


	//----- nvinfo : EIATTR_PARAM_CBANK
	.align		4
        /*0068*/ 	.byte	0x04, 0x0a
        /*006a*/ 	.short	(.L_23 - .L_22)
	.align		4
.L_22:
        /*006c*/ 	.word	index@(.nv.constant0.triton_poi_fused_relu_1)
        /*0070*/ 	.short	0x0210
        /*0072*/ 	.short	0x0014


	//----- nvinfo : EIATTR_SW_WAR
	.align		4
.L_23:
        /*0074*/ 	.byte	0x04, 0x36
        /*0076*/ 	.short	(.L_25 - .L_24)
.L_24:
        /*0078*/ 	.word	0x00000008
.L_25:


//--------------------- .nv.callgraph             --------------------------
	.section	.nv.callgraph,"",@"SHT_CUDA_CALLGRAPH"
	.align	4
	.sectionentsize	8
	.align		4
        /*0000*/ 	.word	0x00000000
	.align		4
        /*0004*/ 	.word	0xffffffff
	.align		4
        /*0008*/ 	.word	0x00000000
	.align		4
        /*000c*/ 	.word	0xfffffffe
	.align		4
        /*0010*/ 	.word	0x00000000
	.align		4
        /*0014*/ 	.word	0xfffffffd
	.align		4
        /*0018*/ 	.word	0x00000000
	.align		4
        /*001c*/ 	.word	0xfffffffc


//--------------------- .text.triton_poi_fused_relu_1 --------------------------
	.section	.text.triton_poi_fused_relu_1,"ax",@progbits
	.align	128
        .global         triton_poi_fused_relu_1
        .type           triton_poi_fused_relu_1,@function
        .size           triton_poi_fused_relu_1,(.L_x_3 - triton_poi_fused_relu_1)
        .other          triton_poi_fused_relu_1,@"STO_CUDA_ENTRY STV_DEFAULT"
triton_poi_fused_relu_1:
.text.triton_poi_fused_relu_1:
[----:B------:R-:W0:Y:S02]  /*0000*/  LDC R1, c[0x0][0x28] ;  /* 0x00000a00ff017b82 */ /* 0x000e240000000800 */
[----:B------:R-:W1:Y:S01]  /*0010*/  S2R R0, SR_TID.X ;  /* 0x0000000000007919 */ /* 0x000e620000002100 */
[----:B------:R-:W2:Y:S01]  /*0020*/  LDC.64 R4, c[0x0][0x218] ;  /* 0x00008600ff047b82 */ /* 0x000ea20000000a00 */
[----:B------:R-:W-:Y:S01]  /*0030*/  ULDC.64 UR4, c[0x0][0x208] ;  /* 0x0000820000047ab9 */ /* 0x000fe20000000a00 */
[----:B------:R-:W-:Y:S01]  /*0040*/  BSSY B0, `(.L_x_0) ;  /* 0x000000b000007945 */ /* 0x000fe20003800000 */
[----:B------:R-:W3:Y:S01]  /*0050*/  S2R R7, SR_CTAID.X ;  /* 0x0000000000077919 */ /* 0x000ee20000002500 */
[----:B------:R-:W-:Y:S01]  /*0060*/  CS2R R8, SRZ ;  /* 0x0000000000087805 */ /* 0x000fe2000001ff00 */
[----:B-1----:R-:W-:-:S05]  /*0070*/  IMAD.SHL.U32 R0, R0, 0x2, RZ ;  /* 0x0000000200007824 */ /* 0x002fca00078e00ff */
[----:B------:R-:W-:-:S05]  /*0080*/  LOP3.LUT R0, R0, 0xfe, RZ, 0xc0, !PT ;  /* 0x000000fe00007812 */ /* 0x000fca00078ec0ff */
[----:B---3--:R-:W-:-:S05]  /*0090*/  IMAD R7, R7, 0x100, R0 ;  /* 0x0000010007077824 */ /* 0x008fca00078e0200 */
[----:B------:R-:W-:-:S13]  /*00a0*/  ISETP.GE.AND P2, PT, R7, 0x100, PT ;  /* 0x000001000700780c */ /* 0x000fda0003f46270 */
[----:B--2---:R-:W-:Y:S05]  /*00b0*/  @P2 BRA `(.L_x_1) ;  /* 0x00000000000c2947 */ /* 0x004fea0003800000 */
[----:B------:R-:W1:Y:S02]  /*00c0*/  LDC.64 R2, c[0x0][0x210] ;  /* 0x00008400ff027b82 */ /* 0x000e640000000a00 */
[----:B-1----:R-:W-:-:S05]  /*00d0*/  IMAD.WIDE R2, R7, 0x4, R2 ;  /* 0x0000000407027825 */ /* 0x002fca00078e0202 */
[----:B------:R1:W5:Y:S02]  /*00e0*/  LDG.E.64 R8, desc[UR4][R2.64] ;  /* 0x0000000402087981 */ /* 0x000364000c1e1b00 */
.L_x_1:
[----:B------:R-:W-:Y:S05]  /*00f0*/  BSYNC B0 ;  /* 0x0000000000007941 */ /* 0x000fea0003800000 */
.L_x_0:
[C---:B-----5:R-:W-:Y:S01]  /*0100*/  FSETP.GEU.AND P0, PT, R8.reuse, RZ, PT ;  /* 0x000000ff0800720b */ /* 0x060fe20003f0e000 */
[----:B-1----:R-:W-:Y:S01]  /*0110*/  IMAD.WIDE R2, R7, 0x4, R4 ;  /* 0x0000000407027825 */ /* 0x002fe200078e0204 */
[C---:B------:R-:W-:Y:S02]  /*0120*/  FSETP.GEU.AND P1, PT, R9.reuse, RZ, PT ;  /* 0x000000ff0900720b */ /* 0x040fe40003f2e000 */
[----:B------:R-:W-:Y:S02]  /*0130*/  FSEL R8, R8, RZ, P0 ;  /* 0x000000ff08087208 */ /* 0x000fe40000000000 */
[----:B------:R-:W-:Y:S01]  /*0140*/  FSEL R9, R9, RZ, P1 ;  /* 0x000000ff09097208 */ /* 0x000fe20000800000 */
[----:B------:R-:W-:Y:S08]  /*0150*/  @P2 EXIT ;  /* 0x000000000000294d */ /* 0x000ff00003800000 */
[----:B------:R-:W-:Y:S01]  /*0160*/  STG.E.64 desc[UR4][R2.64], R8 ;  /* 0x0000000802007986 */ /* 0x000fe2000c101b04 */
[----:B------:R-:W-:Y:S05]  /*0170*/  EXIT ;  /* 0x000000000000794d */ /* 0x000fea0003800000 */
.L_x_2:
[----:B------:R-:W-:-:S00]  /*0180*/  BRA `(.L_x_2) ;  /* 0xfffffffc00fc7947 */ /* 0x000fc0000383ffff */
[----:B------:R-:W-:-:S00]  /*0190*/  NOP ;  /* 0x0000000000007918 */ /* 0x000fc00000000000 */
        /* <DEDUP_REMOVED lines=14> */
.L_x_3:


//--------------------- .nv.constant0.triton_poi_fused_relu_1 --------------------------
	.section	.nv.constant0.triton_poi_fused_relu_1,"a",@progbits
	.sectionflags	@""
	.align	4
.nv.constant0.triton_poi_fused_relu_1:
	.zero		548
